//
// Generated by NVIDIA NVVM Compiler
//
// Compiler Build ID: CL-36424714
// Cuda compilation tools, release 13.0, V13.0.88
// Based on NVVM 20.0.0
//

.version 9.0
.target sm_100
.address_size 64

	// .globl	_Z19parallelComputationPfi

.visible .entry _Z19parallelComputationPfi(
	.param .u64 .ptr .align 1 _Z19parallelComputationPfi_param_0,
	.param .u32 _Z19parallelComputationPfi_param_1
)
{
	.reg .pred 	%p<2>;
	.reg .b32 	%r<6>;
	.reg .b32 	%f<3>;
	.reg .b64 	%rd<5>;

	ld.param.u64 	%rd1, [_Z19parallelComputationPfi_param_0];
	ld.param.u32 	%r2, [_Z19parallelComputationPfi_param_1];
	mov.u32 	%r3, %ctaid.x;
	mov.u32 	%r4, %ntid.x;
	mov.u32 	%r5, %tid.x;
	mad.lo.s32 	%r1, %r3, %r4, %r5;
	setp.ge.s32 	%p1, %r1, %r2;
	@%p1 bra 	$L__BB0_2;
	cvta.to.global.u64 	%rd2, %rd1;
	mul.wide.s32 	%rd3, %r1, 4;
	add.s64 	%rd4, %rd2, %rd3;
	ld.global.f32 	%f1, [%rd4];
	mul.f32 	%f2, %f1, %f1;
	st.global.f32 	[%rd4], %f2;
$L__BB0_2:
	ret;

}


// ===== COMPILED SASS (sm_100) =====

	.target	sm_100

	.elftype	@"ET_EXEC"


//--------------------- .note.nv.tkinfo           --------------------------
	.section	.note.nv.tkinfo,"",@"SHT_NOTE"
	.sectionflags	@"SHF_NOTE_NV_TKINFO"
	.tkinfo
        /*0018*/ 	.word	0x00000002
        /*0030*/ 	.string	""
        /*0030*/ 	.string	"ptxas"
        /*0030*/ 	.string	"Cuda compilation tools, release 13.0, V13.0.88"
        /*0030*/ 	.string	"Build cuda_13.0.r13.0/compiler.36424714_0"
        /*0030*/ 	.string	"-arch sm_100 -m 64 "



//--------------------- .note.nv.cuinfo           --------------------------
	.section	.note.nv.cuinfo,"",@"SHT_NOTE"
	.sectionflags	@"SHF_NOTE_NV_CUINFO"
        /*0018*/ 	.short	0x0002
        /*001a*/ 	.short	0x0064
        /*001c*/ 	.short	0x0082
	.zero		2


//--------------------- .nv.info                  --------------------------
	.section	.nv.info,"",@"SHT_CUDA_INFO"
	.align	4


	//----- nvinfo : EIATTR_REGCOUNT
	.align		4
        /*0000*/ 	.byte	0x04, 0x2f
        /*0002*/ 	.short	(.L_1 - .L_0)
	.align		4
.L_0:
        /*0004*/ 	.word	index@(_Z19parallelComputationPfi)
        /*0008*/ 	.word	0x00000008


	//----- nvinfo : EIATTR_FRAME_SIZE
	.align		4
.L_1:
        /*000c*/ 	.byte	0x04, 0x11
        /*000e*/ 	.short	(.L_3 - .L_2)
	.align		4
.L_2:
        /*0010*/ 	.word	index@(_Z19parallelComputationPfi)
        /*0014*/ 	.word	0x00000000


	//----- nvinfo : EIATTR_MIN_STACK_SIZE
	.align		4
.L_3:
        /*0018*/ 	.byte	0x04, 0x12
        /*001a*/ 	.short	(.L_5 - .L_4)
	.align		4
.L_4:
        /*001c*/ 	.word	index@(_Z19parallelComputationPfi)
        /*0020*/ 	.word	0x00000000
.L_5:


//--------------------- .nv.compat                --------------------------
	.section	.nv.compat,"",@"SHT_CUDA_COMPAT_INFO"
	.align	4
        /*0000*/ 	.byte	0x02, 0x09, 0x00, 0x00, 0x02, 0x02, 0x01, 0x00, 0x02, 0x05, 0x05, 0x00, 0x03, 0x07, 0x01, 0x01
        /*0010*/ 	.byte	0x02, 0x03, 0x00, 0x00, 0x02, 0x06, 0x01, 0x00, 0x04, 0x0b, 0x08, 0x00, 0x09, 0x00, 0x00, 0x00
        /*0020*/ 	.byte	0x00, 0x00, 0x00, 0x00


//--------------------- .nv.info._Z19parallelComputationPfi --------------------------
	.section	.nv.info._Z19parallelComputationPfi,"",@"SHT_CUDA_INFO"
	.sectionflags	@""
	.align	4


	//----- nvinfo : EIATTR_CUDA_API_VERSION
	.align		4
        /*0000*/ 	.byte	0x04, 0x37
        /*0002*/ 	.short	(.L_7 - .L_6)
.L_6:
        /*0004*/ 	.word	0x00000082


	//----- nvinfo : EIATTR_KPARAM_INFO
	.align		4
.L_7:
        /*0008*/ 	.byte	0x04, 0x17
        /*000a*/ 	.short	(.L_9 - .L_8)
.L_8:
        /*000c*/ 	.word	0x00000000
        /*0010*/ 	.short	0x0001
        /*0012*/ 	.short	0x0008
        /*0014*/ 	.byte	0x00, 0xf0, 0x11, 0x00


	//----- nvinfo : EIATTR_KPARAM_INFO
	.align		4
.L_9:
        /*0018*/ 	.byte	0x04, 0x17
        /*001a*/ 	.short	(.L_11 - .L_10)
.L_10:
        /*001c*/ 	.word	0x00000000
        /*0020*/ 	.short	0x0000
        /*0022*/ 	.short	0x0000
        /*0024*/ 	.byte	0x00, 0xf5, 0x21, 0x00


	//----- nvinfo : EIATTR_SPARSE_MMA_MASK
	.align		4
.L_11:
        /*0028*/ 	.byte	0x03, 0x50
        /*002a*/ 	.short	0x0000


	//----- nvinfo : EIATTR_MAXREG_COUNT
	.align		4
        /*002c*/ 	.byte	0x03, 0x1b
        /*002e*/ 	.short	0x00ff


	//----- nvinfo : EIATTR_MERCURY_ISA_VERSION
	.align		4
        /*0030*/ 	.byte	0x03, 0x5f
        /*0032*/ 	.short	0x0101


	//----- nvinfo : EIATTR_VRC_CTA_INIT_COUNT
	.align		4
        /*0034*/ 	.byte	0x02, 0x4a
	.zero		1
	.zero		1


	//----- nvinfo : EIATTR_EXIT_INSTR_OFFSETS
	.align		4
        /*0038*/ 	.byte	0x04, 0x1c
        /*003a*/ 	.short	(.L_13 - .L_12)


	//   ....[0]....
.L_12:
        /*003c*/ 	.word	0x00000070


	//   ....[1]....
        /*0040*/ 	.word	0x000000e0


	//----- nvinfo : EIATTR_CBANK_PARAM_SIZE
	.align		4
.L_13:
        /*0044*/ 	.byte	0x03, 0x19
        /*0046*/ 	.short	0x000c


	//----- nvinfo : EIATTR_PARAM_CBANK
	.align		4
        /*0048*/ 	.byte	0x04, 0x0a
        /*004a*/ 	.short	(.L_15 - .L_14)
	.align		4
.L_14:
        /*004c*/ 	.word	index@(.nv.constant0._Z19parallelComputationPfi)
        /*0050*/ 	.short	0x0380
        /*0052*/ 	.short	0x000c


	//----- nvinfo : EIATTR_SW_WAR
	.align		4
.L_15:
        /*0054*/ 	.byte	0x04, 0x36
        /*0056*/ 	.short	(.L_17 - .L_16)
.L_16:
        /*0058*/ 	.word	0x00000008
.L_17:


//--------------------- .nv.callgraph             --------------------------
	.section	.nv.callgraph,"",@"SHT_CUDA_CALLGRAPH"
	.align	4
	.sectionentsize	8
	.align		4
        /*0000*/ 	.word	0x00000000
	.align		4
        /*0004*/ 	.word	0xffffffff
	.align		4
        /*0008*/ 	.word	0x00000000
	.align		4
        /*000c*/ 	.word	0xfffffffe
	.align		4
        /*0010*/ 	.word	0x00000000
	.align		4
        /*0014*/ 	.word	0xfffffffd
	.align		4
        /*0018*/ 	.word	0x00000000
	.align		4
        /*001c*/ 	.word	0xfffffffc


//--------------------- .text._Z19parallelComputationPfi --------------------------
	.section	.text._Z19parallelComputationPfi,"ax",@progbits
	.align	128
        .global         _Z19parallelComputationPfi
        .type           _Z19parallelComputationPfi,@function
        .size           _Z19parallelComputationPfi,(.L_x_1 - _Z19parallelComputationPfi)
        .other          _Z19parallelComputationPfi,@"STO_CUDA_ENTRY STV_DEFAULT"
_Z19parallelComputationPfi:
.text._Z19parallelComputationPfi:
[----:B------:R-:W-:Y:S01]  /*0000*/  LDC R1, c[0x0][0x37c] ;  /* 0x0000df00ff017b82 */ /* 0x000fe20000000800 */
[----:B------:R-:W0:Y:S07]  /*0010*/  S2R R0, SR_TID.X ;  /* 0x0000000000007919 */ /* 0x000e2e0000002100 */
[----:B------:R-:W0:Y:S01]  /*0020*/  S2UR UR4, SR_CTAID.X ;  /* 0x00000000000479c3 */ /* 0x000e220000002500 */
[----:B------:R-:W1:Y:S07]  /*0030*/  LDCU UR5, c[0x0][0x388] ;  /* 0x00007100ff0577ac */ /* 0x000e6e0008000800 */
[----:B------:R-:W0:Y:S02]  /*0040*/  LDC R5, c[0x0][0x360] ;  /* 0x0000d800ff057b82 */ /* 0x000e240000000800 */
[----:B0-----:R-:W-:-:S05]  /*0050*/  IMAD R5, R5, UR4, R0 ;  /* 0x0000000405057c24 */ /* 0x001fca000f8e0200 */
[----:B-1----:R-:W-:-:S13]  /*0060*/  ISETP.GE.AND P0, PT, R5, UR5, PT ;  /* 0x0000000505007c0c */ /* 0x002fda000bf06270 */
[----:B------:R-:W-:Y:S05]  /*0070*/  @P0 EXIT ;  /* 0x000000000000094d */ /* 0x000fea0003800000 */
[----:B------:R-:W0:Y:S01]  /*0080*/  LDC.64 R2, c[0x0][0x380] ;  /* 0x0000e000ff027b82 */ /* 0x000e220000000a00 */
[----:B------:R-:W1:Y:S01]  /*0090*/  LDCU.64 UR4, c[0x0][0x358] ;  /* 0x00006b00ff0477ac */ /* 0x000e620008000a00 */
[----:B0-----:R-:W-:-:S05]  /*00a0*/  IMAD.WIDE R2, R5, 0x4, R2 ;  /* 0x0000000405027825 */ /* 0x001fca00078e0202 */
[----:B-1----:R-:W2:Y:S02]  /*00b0*/  LDG.E R0, desc[UR4][R2.64] ;  /* 0x0000000402007981 */ /* 0x002ea4000c1e1900 */
[----:B--2---:R-:W-:-:S05]  /*00c0*/  FMUL R5, R0, R0 ;  /* 0x0000000000057220 */ /* 0x004fca0000400000 */
[----:B------:R-:W-:Y:S01]  /*00d0*/  STG.E desc[UR4][R2.64], R5 ;  /* 0x0000000502007986 */ /* 0x000fe2000c101904 */
[----:B------:R-:W-:Y:S05]  /*00e0*/  EXIT ;  /* 0x000000000000794d */ /* 0x000fea0003800000 */
.L_x_0:
[----:B------:R-:W-:-:S00]  /*00f0*/  BRA `(.L_x_0) ;  /* 0xfffffffc00fc7947 */ /* 0x000fc0000383ffff */
[----:B------:R-:W-:-:S00]  /*0100*/  NOP ;  /* 0x0000000000007918 */ /* 0x000fc00000000000 */
[----:B------:R-:W-:-:S00]  /*0110*/  NOP ;  /* 0x0000000000007918 */ /* 0x000fc00000000000 */
[----:B------:R-:W-:-:S00]  /*0120*/  NOP ;  /* 0x0000000000007918 */ /* 0x000fc00000000000 */
[----:B------:R-:W-:-:S00]  /*0130*/  NOP ;  /* 0x0000000000007918 */ /* 0x000fc00000000000 */
[----:B------:R-:W-:-:S00]  /*0140*/  NOP ;  /* 0x0000000000007918 */ /* 0x000fc00000000000 */
[----:B------:R-:W-:-:S00]  /*0150*/  NOP ;  /* 0x0000000000007918 */ /* 0x000fc00000000000 */
[----:B------:R-:W-:-:S00]  /*0160*/  NOP ;  /* 0x0000000000007918 */ /* 0x000fc00000000000 */
[----:B------:R-:W-:-:S00]  /*0170*/  NOP ;  /* 0x0000000000007918 */ /* 0x000fc00000000000 */
.L_x_1:


//--------------------- .nv.shared.reserved.0     --------------------------
	.section	.nv.shared.reserved.0,"aw",@nobits
	.weak		__nv_reservedSMEM_offset_0_alias
	.size		__nv_reservedSMEM_offset_0_alias, 0, 64
	.other		__nv_reservedSMEM_offset_0_alias,@"STO_CUDA_RESERVED_SHARED STV_DEFAULT"
__nv_reservedSMEM_offset_0_alias:
	.zero		0
	.zero		64


//--------------------- .nv.constant0._Z19parallelComputationPfi --------------------------
	.section	.nv.constant0._Z19parallelComputationPfi,"a",@progbits
	.sectionflags	@""
	.align	4
.nv.constant0._Z19parallelComputationPfi:
	.zero		908


//--------------------- SYMBOLS --------------------------

	.type		.nv.reservedSmem.offset0,@object
	.size		.nv.reservedSmem.offset0,0x4
